//
// Generated by NVIDIA NVVM Compiler
//
// Compiler Build ID: CL-36424714
// Cuda compilation tools, release 13.0, V13.0.88
// Based on NVVM 20.0.0
//

.version 9.0
.target sm_100
.address_size 64

	// .globl	_Z12compute_lossPKfPKiPfii
// _ZZ12compute_lossPKfPKiPfiiE9warp_sums has been demoted

.visible .entry _Z12compute_lossPKfPKiPfii(
	.param .u64 .ptr .align 1 _Z12compute_lossPKfPKiPfii_param_0,
	.param .u64 .ptr .align 1 _Z12compute_lossPKfPKiPfii_param_1,
	.param .u64 .ptr .align 1 _Z12compute_lossPKfPKiPfii_param_2,
	.param .u32 _Z12compute_lossPKfPKiPfii_param_3,
	.param .u32 _Z12compute_lossPKfPKiPfii_param_4
)
{
	.reg .pred 	%p<20>;
	.reg .b32 	%r<44>;
	.reg .b32 	%f<56>;
	.reg .b64 	%rd<13>;
	// demoted variable
	.shared .align 4 .b8 _ZZ12compute_lossPKfPKiPfiiE9warp_sums[32];
	ld.param.u64 	%rd4, [_Z12compute_lossPKfPKiPfii_param_0];
	ld.param.u64 	%rd2, [_Z12compute_lossPKfPKiPfii_param_1];
	ld.param.u64 	%rd3, [_Z12compute_lossPKfPKiPfii_param_2];
	ld.param.u32 	%r8, [_Z12compute_lossPKfPKiPfii_param_3];
	ld.param.u32 	%r7, [_Z12compute_lossPKfPKiPfii_param_4];
	cvta.to.global.u64 	%rd1, %rd4;
	mov.u32 	%r1, %ctaid.x;
	mov.u32 	%r2, %tid.x;
	setp.ge.s32 	%p1, %r1, %r8;
	@%p1 bra 	$L__BB0_9;
	setp.ge.s32 	%p2, %r2, %r7;
	mov.f32 	%f55, 0f00000000;
	@%p2 bra 	$L__BB0_4;
	mul.lo.s32 	%r3, %r7, %r1;
	mov.f32 	%f55, 0f00000000;
	mov.u32 	%r4, %ntid.x;
	mov.u32 	%r43, %r2;
$L__BB0_3:
	add.s32 	%r9, %r43, %r3;
	mul.wide.s32 	%rd5, %r9, 4;
	add.s64 	%rd6, %rd1, %rd5;
	ld.global.f32 	%f8, [%rd6];
	mul.f32 	%f9, %f8, 0f3FB8AA3B;
	ex2.approx.f32 	%f10, %f9;
	add.f32 	%f55, %f55, %f10;
	add.s32 	%r43, %r43, %r4;
	setp.lt.s32 	%p3, %r43, %r7;
	@%p3 bra 	$L__BB0_3;
$L__BB0_4:
	mov.b32 	%r10, %f55;
	shfl.sync.down.b32	%r11|%p4, %r10, 16, 31, -1;
	mov.b32 	%f11, %r11;
	add.f32 	%f12, %f55, %f11;
	mov.b32 	%r12, %f12;
	shfl.sync.down.b32	%r13|%p5, %r12, 8, 31, -1;
	mov.b32 	%f13, %r13;
	add.f32 	%f14, %f12, %f13;
	mov.b32 	%r14, %f14;
	shfl.sync.down.b32	%r15|%p6, %r14, 4, 31, -1;
	mov.b32 	%f15, %r15;
	add.f32 	%f16, %f14, %f15;
	mov.b32 	%r16, %f16;
	shfl.sync.down.b32	%r17|%p7, %r16, 2, 31, -1;
	mov.b32 	%f17, %r17;
	add.f32 	%f18, %f16, %f17;
	mov.b32 	%r18, %f18;
	shfl.sync.down.b32	%r19|%p8, %r18, 1, 31, -1;
	mov.b32 	%f19, %r19;
	add.f32 	%f4, %f18, %f19;
	and.b32  	%r20, %r2, 31;
	setp.ne.s32 	%p9, %r20, 0;
	@%p9 bra 	$L__BB0_6;
	shr.u32 	%r21, %r2, 3;
	mov.u32 	%r22, _ZZ12compute_lossPKfPKiPfiiE9warp_sums;
	add.s32 	%r23, %r22, %r21;
	st.shared.f32 	[%r23], %f4;
$L__BB0_6:
	bar.sync 	0;
	setp.gt.u32 	%p10, %r2, 7;
	@%p10 bra 	$L__BB0_9;
	shl.b32 	%r24, %r2, 2;
	mov.u32 	%r25, _ZZ12compute_lossPKfPKiPfiiE9warp_sums;
	add.s32 	%r26, %r25, %r24;
	ld.shared.f32 	%f20, [%r26];
	mov.b32 	%r27, %f20;
	shfl.sync.down.b32	%r28|%p11, %r27, 16, 31, -1;
	mov.b32 	%f21, %r28;
	add.f32 	%f22, %f20, %f21;
	mov.b32 	%r29, %f22;
	shfl.sync.down.b32	%r30|%p12, %r29, 8, 31, -1;
	mov.b32 	%f23, %r30;
	add.f32 	%f24, %f22, %f23;
	mov.b32 	%r31, %f24;
	shfl.sync.down.b32	%r32|%p13, %r31, 4, 31, -1;
	mov.b32 	%f25, %r32;
	add.f32 	%f26, %f24, %f25;
	mov.b32 	%r33, %f26;
	shfl.sync.down.b32	%r34|%p14, %r33, 2, 31, -1;
	mov.b32 	%f27, %r34;
	add.f32 	%f28, %f26, %f27;
	mov.b32 	%r35, %f28;
	shfl.sync.down.b32	%r36|%p15, %r35, 1, 31, -1;
	mov.b32 	%f29, %r36;
	add.f32 	%f5, %f28, %f29;
	setp.ne.s32 	%p16, %r2, 0;
	@%p16 bra 	$L__BB0_9;
	cvta.to.global.u64 	%rd7, %rd2;
	mul.wide.u32 	%rd8, %r1, 4;
	add.s64 	%rd9, %rd7, %rd8;
	ld.global.u32 	%r37, [%rd9];
	mad.lo.s32 	%r38, %r7, %r1, %r37;
	mul.wide.s32 	%rd10, %r38, 4;
	add.s64 	%rd11, %rd1, %rd10;
	ld.global.f32 	%f30, [%rd11];
	setp.lt.f32 	%p17, %f5, 0f00800000;
	mul.f32 	%f31, %f5, 0f4B000000;
	selp.f32 	%f32, %f31, %f5, %p17;
	selp.f32 	%f33, 0fC1B80000, 0f00000000, %p17;
	mov.b32 	%r39, %f32;
	add.s32 	%r40, %r39, -1059760811;
	and.b32  	%r41, %r40, -8388608;
	sub.s32 	%r42, %r39, %r41;
	mov.b32 	%f34, %r42;
	cvt.rn.f32.s32 	%f35, %r41;
	fma.rn.f32 	%f36, %f35, 0f34000000, %f33;
	add.f32 	%f37, %f34, 0fBF800000;
	fma.rn.f32 	%f38, %f37, 0fBE055027, 0f3E1039F6;
	fma.rn.f32 	%f39, %f38, %f37, 0fBDF8CDCC;
	fma.rn.f32 	%f40, %f39, %f37, 0f3E0F2955;
	fma.rn.f32 	%f41, %f40, %f37, 0fBE2AD8B9;
	fma.rn.f32 	%f42, %f41, %f37, 0f3E4CED0B;
	fma.rn.f32 	%f43, %f42, %f37, 0fBE7FFF22;
	fma.rn.f32 	%f44, %f43, %f37, 0f3EAAAA78;
	fma.rn.f32 	%f45, %f44, %f37, 0fBF000000;
	mul.f32 	%f46, %f37, %f45;
	fma.rn.f32 	%f47, %f46, %f37, %f37;
	fma.rn.f32 	%f48, %f36, 0f3F317218, %f47;
	setp.gt.u32 	%p18, %r39, 2139095039;
	fma.rn.f32 	%f49, %f32, 0f7F800000, 0f7F800000;
	selp.f32 	%f50, %f49, %f48, %p18;
	setp.eq.f32 	%p19, %f32, 0f00000000;
	selp.f32 	%f51, 0fFF800000, %f50, %p19;
	sub.f32 	%f52, %f51, %f30;
	cvta.to.global.u64 	%rd12, %rd3;
	atom.global.add.f32 	%f53, [%rd12], %f52;
$L__BB0_9:
	ret;

}
	// .globl	_Z12average_lossPfi
.visible .entry _Z12average_lossPfi(
	.param .u64 .ptr .align 1 _Z12average_lossPfi_param_0,
	.param .u32 _Z12average_lossPfi_param_1
)
{
	.reg .pred 	%p<2>;
	.reg .b32 	%r<5>;
	.reg .b32 	%f<4>;
	.reg .b64 	%rd<3>;

	ld.param.u64 	%rd1, [_Z12average_lossPfi_param_0];
	ld.param.u32 	%r1, [_Z12average_lossPfi_param_1];
	mov.u32 	%r2, %tid.x;
	mov.u32 	%r3, %ctaid.x;
	or.b32  	%r4, %r2, %r3;
	setp.ne.s32 	%p1, %r4, 0;
	@%p1 bra 	$L__BB1_2;
	cvta.to.global.u64 	%rd2, %rd1;
	ld.global.f32 	%f1, [%rd2];
	cvt.rn.f32.s32 	%f2, %r1;
	div.rn.f32 	%f3, %f1, %f2;
	st.global.f32 	[%rd2], %f3;
$L__BB1_2:
	ret;

}


// ===== COMPILED SASS (sm_100) =====

	.target	sm_100

	.elftype	@"ET_EXEC"


//--------------------- .note.nv.tkinfo           --------------------------
	.section	.note.nv.tkinfo,"",@"SHT_NOTE"
	.sectionflags	@"SHF_NOTE_NV_TKINFO"
	.tkinfo
        /*0018*/ 	.word	0x00000002
        /*0030*/ 	.string	""
        /*0030*/ 	.string	"ptxas"
        /*0030*/ 	.string	"Cuda compilation tools, release 13.0, V13.0.88"
        /*0030*/ 	.string	"Build cuda_13.0.r13.0/compiler.36424714_0"
        /*0030*/ 	.string	"-arch sm_100 -m 64 "



//--------------------- .note.nv.cuinfo           --------------------------
	.section	.note.nv.cuinfo,"",@"SHT_NOTE"
	.sectionflags	@"SHF_NOTE_NV_CUINFO"
        /*0018*/ 	.short	0x0002
        /*001a*/ 	.short	0x0064
        /*001c*/ 	.short	0x0082
	.zero		2


//--------------------- .nv.info                  --------------------------
	.section	.nv.info,"",@"SHT_CUDA_INFO"
	.align	4


	//----- nvinfo : EIATTR_REGCOUNT
	.align		4
        /*0000*/ 	.byte	0x04, 0x2f
        /*0002*/ 	.short	(.L_1 - .L_0)
	.align		4
.L_0:
        /*0004*/ 	.word	index@(_Z12compute_lossPKfPKiPfii)
        /*0008*/ 	.word	0x00000010


	//----- nvinfo : EIATTR_FRAME_SIZE
	.align		4
.L_1:
        /*000c*/ 	.byte	0x04, 0x11
        /*000e*/ 	.short	(.L_3 - .L_2)
	.align		4
.L_2:
        /*0010*/ 	.word	index@(_Z12compute_lossPKfPKiPfii)
        /*0014*/ 	.word	0x00000000


	//----- nvinfo : EIATTR_REGCOUNT
	.align		4
.L_3:
        /*0018*/ 	.byte	0x04, 0x2f
        /*001a*/ 	.short	(.L_5 - .L_4)
	.align		4
.L_4:
        /*001c*/ 	.word	index@(_Z12average_lossPfi)
        /*0020*/ 	.word	0x0000000e


	//----- nvinfo : EIATTR_FRAME_SIZE
	.align		4
.L_5:
        /*0024*/ 	.byte	0x04, 0x11
        /*0026*/ 	.short	(.L_7 - .L_6)
	.align		4
.L_6:
        /*0028*/ 	.word	index@($__internal_0_$__cuda_sm3x_div_rn_noftz_f32_slowpath)
        /*002c*/ 	.word	0x00000000


	//----- nvinfo : EIATTR_FRAME_SIZE
	.align		4
.L_7:
        /*0030*/ 	.byte	0x04, 0x11
        /*0032*/ 	.short	(.L_9 - .L_8)
	.align		4
.L_8:
        /*0034*/ 	.word	index@(_Z12average_lossPfi)
        /*0038*/ 	.word	0x00000000


	//----- nvinfo : EIATTR_MIN_STACK_SIZE
	.align		4
.L_9:
        /*003c*/ 	.byte	0x04, 0x12
        /*003e*/ 	.short	(.L_11 - .L_10)
	.align		4
.L_10:
        /*0040*/ 	.word	index@(_Z12average_lossPfi)
        /*0044*/ 	.word	0x00000000


	//----- nvinfo : EIATTR_MIN_STACK_SIZE
	.align		4
.L_11:
        /*0048*/ 	.byte	0x04, 0x12
        /*004a*/ 	.short	(.L_13 - .L_12)
	.align		4
.L_12:
        /*004c*/ 	.word	index@(_Z12compute_lossPKfPKiPfii)
        /*0050*/ 	.word	0x00000000
.L_13:


//--------------------- .nv.compat                --------------------------
	.section	.nv.compat,"",@"SHT_CUDA_COMPAT_INFO"
	.align	4
        /*0000*/ 	.byte	0x02, 0x09, 0x00, 0x00, 0x02, 0x02, 0x01, 0x00, 0x02, 0x05, 0x05, 0x00, 0x03, 0x07, 0x01, 0x01
        /*0010*/ 	.byte	0x02, 0x03, 0x00, 0x00, 0x02, 0x06, 0x01, 0x00, 0x04, 0x0b, 0x08, 0x00, 0x01, 0x00, 0x00, 0x00
        /*0020*/ 	.byte	0x00, 0x00, 0x00, 0x00


//--------------------- .nv.info._Z12average_lossPfi --------------------------
	.section	.nv.info._Z12average_lossPfi,"",@"SHT_CUDA_INFO"
	.sectionflags	@""
	.align	4


	//----- nvinfo : EIATTR_CUDA_API_VERSION
	.align		4
        /*0000*/ 	.byte	0x04, 0x37
        /*0002*/ 	.short	(.L_15 - .L_14)
.L_14:
        /*0004*/ 	.word	0x00000082


	//----- nvinfo : EIATTR_KPARAM_INFO
	.align		4
.L_15:
        /*0008*/ 	.byte	0x04, 0x17
        /*000a*/ 	.short	(.L_17 - .L_16)
.L_16:
        /*000c*/ 	.word	0x00000000
        /*0010*/ 	.short	0x0001
        /*0012*/ 	.short	0x0008
        /*0014*/ 	.byte	0x00, 0xf0, 0x11, 0x00


	//----- nvinfo : EIATTR_KPARAM_INFO
	.align		4
.L_17:
        /*0018*/ 	.byte	0x04, 0x17
        /*001a*/ 	.short	(.L_19 - .L_18)
.L_18:
        /*001c*/ 	.word	0x00000000
        /*0020*/ 	.short	0x0000
        /*0022*/ 	.short	0x0000
        /*0024*/ 	.byte	0x00, 0xf5, 0x21, 0x00


	//----- nvinfo : EIATTR_SPARSE_MMA_MASK
	.align		4
.L_19:
        /*0028*/ 	.byte	0x03, 0x50
        /*002a*/ 	.short	0x0000


	//----- nvinfo : EIATTR_MAXREG_COUNT
	.align		4
        /*002c*/ 	.byte	0x03, 0x1b
        /*002e*/ 	.short	0x00ff


	//----- nvinfo : EIATTR_MERCURY_ISA_VERSION
	.align		4
        /*0030*/ 	.byte	0x03, 0x5f
        /*0032*/ 	.short	0x0101


	//----- nvinfo : EIATTR_VRC_CTA_INIT_COUNT
	.align		4
        /*0034*/ 	.byte	0x02, 0x4a
	.zero		1
	.zero		1


	//----- nvinfo : EIATTR_EXIT_INSTR_OFFSETS
	.align		4
        /*0038*/ 	.byte	0x04, 0x1c
        /*003a*/ 	.short	(.L_21 - .L_20)


	//   ....[0]....
.L_20:
        /*003c*/ 	.word	0x00000040


	//   ....[1]....
        /*0040*/ 	.word	0x00000160


	//----- nvinfo : EIATTR_CRS_STACK_SIZE
	.align		4
.L_21:
        /*0044*/ 	.byte	0x04, 0x1e
        /*0046*/ 	.short	(.L_23 - .L_22)
.L_22:
        /*0048*/ 	.word	0x00000000


	//----- nvinfo : EIATTR_CBANK_PARAM_SIZE
	.align		4
.L_23:
        /*004c*/ 	.byte	0x03, 0x19
        /*004e*/ 	.short	0x000c


	//----- nvinfo : EIATTR_PARAM_CBANK
	.align		4
        /*0050*/ 	.byte	0x04, 0x0a
        /*0052*/ 	.short	(.L_25 - .L_24)
	.align		4
.L_24:
        /*0054*/ 	.word	index@(.nv.constant0._Z12average_lossPfi)
        /*0058*/ 	.short	0x0380
        /*005a*/ 	.short	0x000c


	//----- nvinfo : EIATTR_SW_WAR
	.align		4
.L_25:
        /*005c*/ 	.byte	0x04, 0x36
        /*005e*/ 	.short	(.L_27 - .L_26)
.L_26:
        /*0060*/ 	.word	0x00000008
.L_27:


//--------------------- .nv.info._Z12compute_lossPKfPKiPfii --------------------------
	.section	.nv.info._Z12compute_lossPKfPKiPfii,"",@"SHT_CUDA_INFO"
	.sectionflags	@""
	.align	4


	//----- nvinfo : EIATTR_CUDA_API_VERSION
	.align		4
        /*0000*/ 	.byte	0x04, 0x37
        /*0002*/ 	.short	(.L_29 - .L_28)
.L_28:
        /*0004*/ 	.word	0x00000082


	//----- nvinfo : EIATTR_KPARAM_INFO
	.align		4
.L_29:
        /*0008*/ 	.byte	0x04, 0x17
        /*000a*/ 	.short	(.L_31 - .L_30)
.L_30:
        /*000c*/ 	.word	0x00000000
        /*0010*/ 	.short	0x0004
        /*0012*/ 	.short	0x001c
        /*0014*/ 	.byte	0x00, 0xf0, 0x11, 0x00


	//----- nvinfo : EIATTR_KPARAM_INFO
	.align		4
.L_31:
        /*0018*/ 	.byte	0x04, 0x17
        /*001a*/ 	.short	(.L_33 - .L_32)
.L_32:
        /*001c*/ 	.word	0x00000000
        /*0020*/ 	.short	0x0003
        /*0022*/ 	.short	0x0018
        /*0024*/ 	.byte	0x00, 0xf0, 0x11, 0x00


	//----- nvinfo : EIATTR_KPARAM_INFO
	.align		4
.L_33:
        /*0028*/ 	.byte	0x04, 0x17
        /*002a*/ 	.short	(.L_35 - .L_34)
.L_34:
        /*002c*/ 	.word	0x00000000
        /*0030*/ 	.short	0x0002
        /*0032*/ 	.short	0x0010
        /*0034*/ 	.byte	0x00, 0xf5, 0x21, 0x00


	//----- nvinfo : EIATTR_KPARAM_INFO
	.align		4
.L_35:
        /*0038*/ 	.byte	0x04, 0x17
        /*003a*/ 	.short	(.L_37 - .L_36)
.L_36:
        /*003c*/ 	.word	0x00000000
        /*0040*/ 	.short	0x0001
        /*0042*/ 	.short	0x0008
        /*0044*/ 	.byte	0x00, 0xf5, 0x21, 0x00


	//----- nvinfo : EIATTR_KPARAM_INFO
	.align		4
.L_37:
        /*0048*/ 	.byte	0x04, 0x17
        /*004a*/ 	.short	(.L_39 - .L_38)
.L_38:
        /*004c*/ 	.word	0x00000000
        /*0050*/ 	.short	0x0000
        /*0052*/ 	.short	0x0000
        /*0054*/ 	.byte	0x00, 0xf5, 0x21, 0x00


	//----- nvinfo : EIATTR_SPARSE_MMA_MASK
	.align		4
.L_39:
        /*0058*/ 	.byte	0x03, 0x50
        /*005a*/ 	.short	0x0000


	//----- nvinfo : EIATTR_MAXREG_COUNT
	.align		4
        /*005c*/ 	.byte	0x03, 0x1b
        /*005e*/ 	.short	0x00ff


	//----- nvinfo : EIATTR_NUM_BARRIERS
	.align		4
        /*0060*/ 	.byte	0x02, 0x4c
        /*0062*/ 	.byte	0x01
	.zero		1


	//----- nvinfo : EIATTR_MERCURY_ISA_VERSION
	.align		4
        /*0064*/ 	.byte	0x03, 0x5f
        /*0066*/ 	.short	0x0101


	//----- nvinfo : EIATTR_COOP_GROUP_MASK_REGIDS
	.align		4
        /*0068*/ 	.byte	0x04, 0x29
        /*006a*/ 	.short	(.L_41 - .L_40)


	//   ....[0]....
.L_40:
        /*006c*/ 	.word	0xffffffff


	//   ....[1]....
        /*0070*/ 	.word	0xffffffff


	//   ....[2]....
        /*0074*/ 	.word	0xffffffff


	//   ....[3]....
        /*0078*/ 	.word	0xffffffff


	//   ....[4]....
        /*007c*/ 	.word	0xffffffff


	//   ....[5]....
        /*0080*/ 	.word	0xffffffff


	//   ....[6]....
        /*0084*/ 	.word	0xffffffff


	//   ....[7]....
        /*0088*/ 	.word	0xffffffff


	//   ....[8]....
        /*008c*/ 	.word	0xffffffff


	//   ....[9]....
        /*0090*/ 	.word	0xffffffff


	//----- nvinfo : EIATTR_COOP_GROUP_INSTR_OFFSETS
	.align		4
.L_41:
        /*0094*/ 	.byte	0x04, 0x28
        /*0096*/ 	.short	(.L_43 - .L_42)


	//   ....[0]....
.L_42:
        /*0098*/ 	.word	0x000001d0


	//   ....[1]....
        /*009c*/ 	.word	0x00000230


	//   ....[2]....
        /*00a0*/ 	.word	0x00000270


	//   ....[3]....
        /*00a4*/ 	.word	0x00000290


	//   ....[4]....
        /*00a8*/ 	.word	0x000002b0


	//   ....[5]....
        /*00ac*/ 	.word	0x00000360


	//   ....[6]....
        /*00b0*/ 	.word	0x00000380


	//   ....[7]....
        /*00b4*/ 	.word	0x000003a0


	//   ....[8]....
        /*00b8*/ 	.word	0x000003c0


	//   ....[9]....
        /*00bc*/ 	.word	0x000003e0


	//----- nvinfo : EIATTR_VRC_CTA_INIT_COUNT
	.align		4
.L_43:
        /*00c0*/ 	.byte	0x02, 0x4a
	.zero		1
	.zero		1


	//----- nvinfo : EIATTR_EXIT_INSTR_OFFSETS
	.align		4
        /*00c4*/ 	.byte	0x04, 0x1c
        /*00c6*/ 	.short	(.L_45 - .L_44)


	//   ....[0]....
.L_44:
        /*00c8*/ 	.word	0x00000040


	//   ....[1]....
        /*00cc*/ 	.word	0x000002f0


	//   ....[2]....
        /*00d0*/ 	.word	0x000003f0


	//   ....[3]....
        /*00d4*/ 	.word	0x00000650


	//----- nvinfo : EIATTR_CRS_STACK_SIZE
	.align		4
.L_45:
        /*00d8*/ 	.byte	0x04, 0x1e
        /*00da*/ 	.short	(.L_47 - .L_46)
.L_46:
        /*00dc*/ 	.word	0x00000000


	//----- nvinfo : EIATTR_CBANK_PARAM_SIZE
	.align		4
.L_47:
        /*00e0*/ 	.byte	0x03, 0x19
        /*00e2*/ 	.short	0x0020


	//----- nvinfo : EIATTR_PARAM_CBANK
	.align		4
        /*00e4*/ 	.byte	0x04, 0x0a
        /*00e6*/ 	.short	(.L_49 - .L_48)
	.align		4
.L_48:
        /*00e8*/ 	.word	index@(.nv.constant0._Z12compute_lossPKfPKiPfii)
        /*00ec*/ 	.short	0x0380
        /*00ee*/ 	.short	0x0020


	//----- nvinfo : EIATTR_SW_WAR
	.align		4
.L_49:
        /*00f0*/ 	.byte	0x04, 0x36
        /*00f2*/ 	.short	(.L_51 - .L_50)
.L_50:
        /*00f4*/ 	.word	0x00000008
.L_51:


//--------------------- .nv.callgraph             --------------------------
	.section	.nv.callgraph,"",@"SHT_CUDA_CALLGRAPH"
	.align	4
	.sectionentsize	8
	.align		4
        /*0000*/ 	.word	0x00000000
	.align		4
        /*0004*/ 	.word	0xffffffff
	.align		4
        /*0008*/ 	.word	0x00000000
	.align		4
        /*000c*/ 	.word	0xfffffffe
	.align		4
        /*0010*/ 	.word	0x00000000
	.align		4
        /*0014*/ 	.word	0xfffffffd
	.align		4
        /*0018*/ 	.word	0x00000000
	.align		4
        /*001c*/ 	.word	0xfffffffc


//--------------------- .text._Z12average_lossPfi --------------------------
	.section	.text._Z12average_lossPfi,"ax",@progbits
	.align	128
        .global         _Z12average_lossPfi
        .type           _Z12average_lossPfi,@function
        .size           _Z12average_lossPfi,(.L_x_14 - _Z12average_lossPfi)
        .other          _Z12average_lossPfi,@"STO_CUDA_ENTRY STV_DEFAULT"
_Z12average_lossPfi:
.text._Z12average_lossPfi:
[----:B------:R-:W-:Y:S01]  /*0000*/  LDC R1, c[0x0][0x37c] ;  /* 0x0000df00ff017b82 */ /* 0x000fe20000000800 */
[----:B------:R-:W0:Y:S07]  /*0010*/  S2R R0, SR_TID.X ;  /* 0x0000000000007919 */ /* 0x000e2e0000002100 */
[----:B------:R-:W0:Y:S02]  /*0020*/  S2UR UR4, SR_CTAID.X ;  /* 0x00000000000479c3 */ /* 0x000e240000002500 */
[----:B0-----:R-:W-:-:S13]  /*0030*/  LOP3.LUT P0, RZ, R0, UR4, RZ, 0xfc, !PT ;  /* 0x0000000400ff7c12 */ /* 0x001fda000f80fcff */
[----:B------:R-:W-:Y:S05]  /*0040*/  @P0 EXIT ;  /* 0x000000000000094d */ /* 0x000fea0003800000 */
[----:B------:R-:W0:Y:S01]  /*0050*/  LDC.64 R2, c[0x0][0x380] ;  /* 0x0000e000ff027b82 */ /* 0x000e220000000a00 */
[----:B------:R-:W0:Y:S01]  /*0060*/  LDCU.64 UR4, c[0x0][0x358] ;  /* 0x00006b00ff0477ac */ /* 0x000e220008000a00 */
[----:B------:R-:W1:Y:S01]  /*0070*/  LDCU UR6, c[0x0][0x388] ;  /* 0x00007100ff0677ac */ /* 0x000e620008000800 */
[----:B0-----:R1:W2:Y:S02]  /*0080*/  LDG.E R0, desc[UR4][R2.64] ;  /* 0x0000000402007981 */ /* 0x0012a4000c1e1900 */
[----:B-1----:R-:W-:-:S04]  /*0090*/  I2FP.F32.S32 R3, UR6 ;  /* 0x0000000600037c45 */ /* 0x002fc80008201400 */
[----:B------:R-:W0:Y:S02]  /*00a0*/  MUFU.RCP R4, R3 ;  /* 0x0000000300047308 */ /* 0x000e240000001000 */
[----:B0-----:R-:W-:-:S04]  /*00b0*/  FFMA R5, -R3, R4, 1 ;  /* 0x3f80000003057423 */ /* 0x001fc80000000104 */
[----:B------:R-:W-:Y:S02]  /*00c0*/  FFMA R5, R4, R5, R4 ;  /* 0x0000000504057223 */ /* 0x000fe40000000004 */
[----:B--2---:R-:W0:Y:S02]  /*00d0*/  FCHK P0, R0, R3 ;  /* 0x0000000300007302 */ /* 0x004e240000000000 */
[----:B------:R-:W-:-:S04]  /*00e0*/  FFMA R4, R0, R5, RZ ;  /* 0x0000000500047223 */ /* 0x000fc800000000ff */
[----:B------:R-:W-:-:S04]  /*00f0*/  FFMA R6, -R3, R4, R0 ;  /* 0x0000000403067223 */ /* 0x000fc80000000100 */
[----:B------:R-:W-:Y:S01]  /*0100*/  FFMA R5, R5, R6, R4 ;  /* 0x0000000605057223 */ /* 0x000fe20000000004 */
[----:B0-----:R-:W-:Y:S06]  /*0110*/  @!P0 BRA `(.L_x_0) ;  /* 0x0000000000088947 */ /* 0x001fec0003800000 */
[----:B------:R-:W-:-:S07]  /*0120*/  MOV R2, 0x140 ;  /* 0x0000014000027802 */ /* 0x000fce0000000f00 */
[----:B------:R-:W-:Y:S05]  /*0130*/  CALL.REL.NOINC `($__internal_0_$__cuda_sm3x_div_rn_noftz_f32_slowpath) ;  /* 0x00000000000c7944 */ /* 0x000fea0003c00000 */
.L_x_0:
[----:B------:R-:W0:Y:S02]  /*0140*/  LDC.64 R2, c[0x0][0x380] ;  /* 0x0000e000ff027b82 */ /* 0x000e240000000a00 */
[----:B0-----:R-:W-:Y:S01]  /*0150*/  STG.E desc[UR4][R2.64], R5 ;  /* 0x0000000502007986 */ /* 0x001fe2000c101904 */
[----:B------:R-:W-:Y:S05]  /*0160*/  EXIT ;  /* 0x000000000000794d */ /* 0x000fea0003800000 */
        .weak           $__internal_0_$__cuda_sm3x_div_rn_noftz_f32_slowpath
        .type           $__internal_0_$__cuda_sm3x_div_rn_noftz_f32_slowpath,@function
        .size           $__internal_0_$__cuda_sm3x_div_rn_noftz_f32_slowpath,(.L_x_14 - $__internal_0_$__cuda_sm3x_div_rn_noftz_f32_slowpath)
$__internal_0_$__cuda_sm3x_div_rn_noftz_f32_slowpath:
[--C-:B------:R-:W-:Y:S01]  /*0170*/  SHF.R.U32.HI R5, RZ, 0x17, R3.reuse ;  /* 0x00000017ff057819 */ /* 0x100fe20000011603 */
[--C-:B------:R-:W-:Y:S01]  /*0180*/  IMAD.MOV.U32 R6, RZ, RZ, R0.reuse ;  /* 0x000000ffff067224 */ /* 0x100fe200078e0000 */
[----:B------:R-:W-:Y:S01]  /*0190*/  SHF.R.U32.HI R4, RZ, 0x17, R0 ;  /* 0x00000017ff047819 */ /* 0x000fe20000011600 */
[----:B------:R-:W-:Y:S01]  /*01a0*/  IMAD.MOV.U32 R7, RZ, RZ, R3 ;  /* 0x000000ffff077224 */ /* 0x000fe200078e0003 */
[----:B------:R-:W-:Y:S02]  /*01b0*/  LOP3.LUT R5, R5, 0xff, RZ, 0xc0, !PT ;  /* 0x000000ff05057812 */ /* 0x000fe400078ec0ff */
[----:B------:R-:W-:-:S03]  /*01c0*/  LOP3.LUT R4, R4, 0xff, RZ, 0xc0, !PT ;  /* 0x000000ff04047812 */ /* 0x000fc600078ec0ff */
[----:B------:R-:W-:Y:S02]  /*01d0*/  VIADD R10, R5, 0xffffffff ;  /* 0xffffffff050a7836 */ /* 0x000fe40000000000 */
[----:B------:R-:W-:-:S03]  /*01e0*/  VIADD R9, R4, 0xffffffff ;  /* 0xffffffff04097836 */ /* 0x000fc60000000000 */
[----:B------:R-:W-:-:S04]  /*01f0*/  ISETP.GT.U32.AND P0, PT, R10, 0xfd, PT ;  /* 0x000000fd0a00780c */ /* 0x000fc80003f04070 */
[----:B------:R-:W-:-:S13]  /*0200*/  ISETP.GT.U32.OR P0, PT, R9, 0xfd, P0 ;  /* 0x000000fd0900780c */ /* 0x000fda0000704470 */
[----:B------:R-:W-:Y:S01]  /*0210*/  @!P0 IMAD.MOV.U32 R8, RZ, RZ, RZ ;  /* 0x000000ffff088224 */ /* 0x000fe200078e00ff */
[----:B------:R-:W-:Y:S06]  /*0220*/  @!P0 BRA `(.L_x_1) ;  /* 0x00000000005c8947 */ /* 0x000fec0003800000 */
[----:B------:R-:W-:Y:S02]  /*0230*/  FSETP.GTU.FTZ.AND P0, PT, |R0|, +INF , PT ;  /* 0x7f8000000000780b */ /* 0x000fe40003f1c200 */
[----:B------:R-:W-:-:S04]  /*0240*/  FSETP.GTU.FTZ.AND P1, PT, |R3|, +INF , PT ;  /* 0x7f8000000300780b */ /* 0x000fc80003f3c200 */
[----:B------:R-:W-:-:S13]  /*0250*/  PLOP3.LUT P0, PT, P0, P1, PT, 0xf8, 0x8f ;  /* 0x00000000008f781c */ /* 0x000fda0000703f70 */
[----:B------:R-:W-:Y:S05]  /*0260*/  @P0 BRA `(.L_x_2) ;  /* 0x0000000400440947 */ /* 0x000fea0003800000 */
[----:B------:R-:W-:-:S13]  /*0270*/  LOP3.LUT P0, RZ, R7, 0x7fffffff, R6, 0xc8, !PT ;  /* 0x7fffffff07ff7812 */ /* 0x000fda000780c806 */
[----:B------:R-:W-:Y:S05]  /*0280*/  @!P0 BRA `(.L_x_3) ;  /* 0x0000000400348947 */ /* 0x000fea0003800000 */
[C---:B------:R-:W-:Y:S02]  /*0290*/  FSETP.NEU.FTZ.AND P2, PT, |R0|.reuse, +INF , PT ;  /* 0x7f8000000000780b */ /* 0x040fe40003f5d200 */
[----:B------:R-:W-:Y:S02]  /*02a0*/  FSETP.NEU.FTZ.AND P1, PT, |R3|, +INF , PT ;  /* 0x7f8000000300780b */ /* 0x000fe40003f3d200 */
[----:B------:R-:W-:-:S11]  /*02b0*/  FSETP.NEU.FTZ.AND P0, PT, |R0|, +INF , PT ;  /* 0x7f8000000000780b */ /* 0x000fd60003f1d200 */
[----:B------:R-:W-:Y:S05]  /*02c0*/  @!P1 BRA !P2, `(.L_x_3) ;  /* 0x0000000400249947 */ /* 0x000fea0005000000 */
[----:B------:R-:W-:-:S04]  /*02d0*/  LOP3.LUT P2, RZ, R6, 0x7fffffff, RZ, 0xc0, !PT ;  /* 0x7fffffff06ff7812 */ /* 0x000fc8000784c0ff */
[----:B------:R-:W-:-:S13]  /*02e0*/  PLOP3.LUT P1, PT, P1, P2, PT, 0x2f, 0xf2 ;  /* 0x0000000000f2781c */ /* 0x000fda0000f24577 */
[----:B------:R-:W-:Y:S05]  /*02f0*/  @P1 BRA `(.L_x_4) ;  /* 0x0000000400101947 */ /* 0x000fea0003800000 */
[----:B------:R-:W-:-:S04]  /*0300*/  LOP3.LUT P1, RZ, R7, 0x7fffffff, RZ, 0xc0, !PT ;  /* 0x7fffffff07ff7812 */ /* 0x000fc8000782c0ff */
[----:B------:R-:W-:-:S13]  /*0310*/  PLOP3.LUT P0, PT, P0, P1, PT, 0x2f, 0xf2 ;  /* 0x0000000000f2781c */ /* 0x000fda0000702577 */
[----:B------:R-:W-:Y:S05]  /*0320*/  @P0 BRA `(.L_x_5) ;  /* 0x0000000000f80947 */ /* 0x000fea0003800000 */
[----:B------:R-:W-:Y:S02]  /*0330*/  ISETP.GE.AND P0, PT, R9, RZ, PT ;  /* 0x000000ff0900720c */ /* 0x000fe40003f06270 */
[----:B------:R-:W-:-:S11]  /*0340*/  ISETP.GE.AND P1, PT, R10, RZ, PT ;  /* 0x000000ff0a00720c */ /* 0x000fd60003f26270 */
[----:B------:R-:W-:Y:S02]  /*0350*/  @P0 IMAD.MOV.U32 R8, RZ, RZ, RZ ;  /* 0x000000ffff080224 */ /* 0x000fe400078e00ff */
[----:B------:R-:W-:Y:S01]  /*0360*/  @!P0 FFMA R6, R0, 1.84467440737095516160e+19, RZ ;  /* 0x5f80000000068823 */ /* 0x000fe200000000ff */
[----:B------:R-:W-:Y:S02]  /*0370*/  @!P0 IMAD.MOV.U32 R8, RZ, RZ, -0x40 ;  /* 0xffffffc0ff088424 */ /* 0x000fe400078e00ff */
[----:B------:R-:W-:Y:S02]  /*0380*/  @!P1 FFMA R7, R3, 1.84467440737095516160e+19, RZ ;  /* 0x5f80000003079823 */ /* 0x000fe400000000ff */
[----:B------:R-:W-:-:S07]  /*0390*/  @!P1 VIADD R8, R8, 0x40 ;  /* 0x0000004008089836 */ /* 0x000fce0000000000 */
.L_x_1:
[----:B------:R-:W-:Y:S01]  /*03a0*/  LEA R0, R5, 0xc0800000, 0x17 ;  /* 0xc080000005007811 */ /* 0x000fe200078eb8ff */
[----:B------:R-:W-:-:S04]  /*03b0*/  VIADD R4, R4, 0xffffff81 ;  /* 0xffffff8104047836 */ /* 0x000fc80000000000 */
[----:B------:R-:W-:Y:S01]  /*03c0*/  IMAD.IADD R7, R7, 0x1, -R0 ;  /* 0x0000000107077824 */ /* 0x000fe200078e0a00 */
[C---:B------:R-:W-:Y:S01]  /*03d0*/  IADD3 R5, PT, PT, R4.reuse, 0x7f, -R5 ;  /* 0x0000007f04057810 */ /* 0x040fe20007ffe805 */
[----:B------:R-:W-:Y:S02]  /*03e0*/  IMAD R0, R4, -0x800000, R6 ;  /* 0xff80000004007824 */ /* 0x000fe400078e0206 */
[----:B------:R-:W0:Y:S01]  /*03f0*/  MUFU.RCP R3, R7 ;  /* 0x0000000700037308 */ /* 0x000e220000001000 */
[----:B------:R-:W-:Y:S01]  /*0400*/  FADD.FTZ R9, -R7, -RZ ;  /* 0x800000ff07097221 */ /* 0x000fe20000010100 */
[----:B------:R-:W-:-:S03]  /*0410*/  IMAD.IADD R5, R5, 0x1, R8 ;  /* 0x0000000105057824 */ /* 0x000fc600078e0208 */
[----:B0-----:R-:W-:-:S04]  /*0420*/  FFMA R10, R3, R9, 1 ;  /* 0x3f800000030a7423 */ /* 0x001fc80000000009 */
[----:B------:R-:W-:-:S04]  /*0430*/  FFMA R10, R3, R10, R3 ;  /* 0x0000000a030a7223 */ /* 0x000fc80000000003 */
[----:B------:R-:W-:-:S04]  /*0440*/  FFMA R3, R0, R10, RZ ;  /* 0x0000000a00037223 */ /* 0x000fc800000000ff */
[----:B------:R-:W-:-:S04]  /*0450*/  FFMA R6, R9, R3, R0 ;  /* 0x0000000309067223 */ /* 0x000fc80000000000 */
[----:B------:R-:W-:-:S04]  /*0460*/  FFMA R11, R10, R6, R3 ;  /* 0x000000060a0b7223 */ /* 0x000fc80000000003 */
[----:B------:R-:W-:-:S04]  /*0470*/  FFMA R6, R9, R11, R0 ;  /* 0x0000000b09067223 */ /* 0x000fc80000000000 */
[----:B------:R-:W-:-:S05]  /*0480*/  FFMA R3, R10, R6, R11 ;  /* 0x000000060a037223 */ /* 0x000fca000000000b */
[----:B------:R-:W-:-:S04]  /*0490*/  SHF.R.U32.HI R0, RZ, 0x17, R3 ;  /* 0x00000017ff007819 */ /* 0x000fc80000011603 */
[----:B------:R-:W-:-:S05]  /*04a0*/  LOP3.LUT R0, R0, 0xff, RZ, 0xc0, !PT ;  /* 0x000000ff00007812 */ /* 0x000fca00078ec0ff */
[----:B------:R-:W-:-:S04]  /*04b0*/  IMAD.IADD R8, R0, 0x1, R5 ;  /* 0x0000000100087824 */ /* 0x000fc800078e0205 */
[----:B------:R-:W-:-:S05]  /*04c0*/  VIADD R0, R8, 0xffffffff ;  /* 0xffffffff08007836 */ /* 0x000fca0000000000 */
[----:B------:R-:W-:-:S13]  /*04d0*/  ISETP.GE.U32.AND P0, PT, R0, 0xfe, PT ;  /* 0x000000fe0000780c */ /* 0x000fda0003f06070 */
[----:B------:R-:W-:Y:S05]  /*04e0*/  @!P0 BRA `(.L_x_6) ;  /* 0x0000000000808947 */ /* 0x000fea0003800000 */
[----:B------:R-:W-:-:S13]  /*04f0*/  ISETP.GT.AND P0, PT, R8, 0xfe, PT ;  /* 0x000000fe0800780c */ /* 0x000fda0003f04270 */
[----:B------:R-:W-:Y:S05]  /*0500*/  @P0 BRA `(.L_x_7) ;  /* 0x00000000006c0947 */ /* 0x000fea0003800000 */
[----:B------:R-:W-:-:S13]  /*0510*/  ISETP.GE.AND P0, PT, R8, 0x1, PT ;  /* 0x000000010800780c */ /* 0x000fda0003f06270 */
[----:B------:R-:W-:Y:S05]  /*0520*/  @P0 BRA `(.L_x_8) ;  /* 0x0000000000980947 */ /* 0x000fea0003800000 */
[----:B------:R-:W-:Y:S02]  /*0530*/  ISETP.GE.AND P0, PT, R8, -0x18, PT ;  /* 0xffffffe80800780c */ /* 0x000fe40003f06270 */
[----:B------:R-:W-:-:S11]  /*0540*/  LOP3.LUT R3, R3, 0x80000000, RZ, 0xc0, !PT ;  /* 0x8000000003037812 */ /* 0x000fd600078ec0ff */
[----:B------:R-:W-:Y:S05]  /*0550*/  @!P0 BRA `(.L_x_8) ;  /* 0x00000000008c8947 */ /* 0x000fea0003800000 */
[-CC-:B------:R-:W-:Y:S01]  /*0560*/  FFMA.RZ R0, R10, R6.reuse, R11.reuse ;  /* 0x000000060a007223 */ /* 0x180fe2000000c00b */
[----:B------:R-:W-:Y:S02]  /*0570*/  VIADD R7, R8, 0x20 ;  /* 0x0000002008077836 */ /* 0x000fe40000000000 */
[-CC-:B------:R-:W-:Y:S01]  /*0580*/  FFMA.RM R5, R10, R6.reuse, R11.reuse ;  /* 0x000000060a057223 */ /* 0x180fe2000000400b */
[----:B------:R-:W-:Y:S02]  /*0590*/  ISETP.NE.AND P2, PT, R8, RZ, PT ;  /* 0x000000ff0800720c */ /* 0x000fe40003f45270 */
[----:B------:R-:W-:Y:S01]  /*05a0*/  LOP3.LUT R4, R0, 0x7fffff, RZ, 0xc0, !PT ;  /* 0x007fffff00047812 */ /* 0x000fe200078ec0ff */
[----:B------:R-:W-:Y:S01]  /*05b0*/  FFMA.RP R0, R10, R6, R11 ;  /* 0x000000060a007223 */ /* 0x000fe2000000800b */
[----:B------:R-:W-:Y:S01]  /*05c0*/  IMAD.MOV R6, RZ, RZ, -R8 ;  /* 0x000000ffff067224 */ /* 0x000fe200078e0a08 */
[----:B------:R-:W-:Y:S02]  /*05d0*/  ISETP.NE.AND P1, PT, R8, RZ, PT ;  /* 0x000000ff0800720c */ /* 0x000fe40003f25270 */
[----:B------:R-:W-:-:S02]  /*05e0*/  LOP3.LUT R4, R4, 0x800000, RZ, 0xfc, !PT ;  /* 0x0080000004047812 */ /* 0x000fc400078efcff */
[----:B------:R-:W-:Y:S02]  /*05f0*/  FSETP.NEU.FTZ.AND P0, PT, R0, R5, PT ;  /* 0x000000050000720b */ /* 0x000fe40003f1d000 */
[----:B------:R-:W-:Y:S02]  /*0600*/  SHF.L.U32 R7, R4, R7, RZ ;  /* 0x0000000704077219 */ /* 0x000fe400000006ff */
[----:B------:R-:W-:Y:S02]  /*0610*/  SEL R5, R6, RZ, P2 ;  /* 0x000000ff06057207 */ /* 0x000fe40001000000 */
[----:B------:R-:W-:Y:S02]  /*0620*/  ISETP.NE.AND P1, PT, R7, RZ, P1 ;  /* 0x000000ff0700720c */ /* 0x000fe40000f25270 */
[----:B------:R-:W-:Y:S02]  /*0630*/  SHF.R.U32.HI R5, RZ, R5, R4 ;  /* 0x00000005ff057219 */ /* 0x000fe40000011604 */
[----:B------:R-:W-:-:S02]  /*0640*/  PLOP3.LUT P0, PT, P0, P1, PT, 0xf8, 0x8f ;  /* 0x00000000008f781c */ /* 0x000fc40000703f70 */
[----:B------:R-:W-:Y:S02]  /*0650*/  SHF.R.U32.HI R7, RZ, 0x1, R5 ;  /* 0x00000001ff077819 */ /* 0x000fe40000011605 */
[----:B------:R-:W-:-:S04]  /*0660*/  SEL R0, RZ, 0x1, !P0 ;  /* 0x00000001ff007807 */ /* 0x000fc80004000000 */
[----:B------:R-:W-:-:S04]  /*0670*/  LOP3.LUT R0, R0, 0x1, R7, 0xf8, !PT ;  /* 0x0000000100007812 */ /* 0x000fc800078ef807 */
[----:B------:R-:W-:-:S05]  /*0680*/  LOP3.LUT R0, R0, R5, RZ, 0xc0, !PT ;  /* 0x0000000500007212 */ /* 0x000fca00078ec0ff */
[----:B------:R-:W-:-:S05]  /*0690*/  IMAD.IADD R0, R7, 0x1, R0 ;  /* 0x0000000107007824 */ /* 0x000fca00078e0200 */
[----:B------:R-:W-:Y:S01]  /*06a0*/  LOP3.LUT R3, R0, R3, RZ, 0xfc, !PT ;  /* 0x0000000300037212 */ /* 0x000fe200078efcff */
[----:B------:R-:W-:Y:S06]  /*06b0*/  BRA `(.L_x_8) ;  /* 0x0000000000347947 */ /* 0x000fec0003800000 */
.L_x_7:
[----:B------:R-:W-:-:S04]  /*06c0*/  LOP3.LUT R3, R3, 0x80000000, RZ, 0xc0, !PT ;  /* 0x8000000003037812 */ /* 0x000fc800078ec0ff */
[----:B------:R-:W-:Y:S01]  /*06d0*/  LOP3.LUT R3, R3, 0x7f800000, RZ, 0xfc, !PT ;  /* 0x7f80000003037812 */ /* 0x000fe200078efcff */
[----:B------:R-:W-:Y:S06]  /*06e0*/  BRA `(.L_x_8) ;  /* 0x0000000000287947 */ /* 0x000fec0003800000 */
.L_x_6:
[----:B------:R-:W-:Y:S01]  /*06f0*/  IMAD R3, R5, 0x800000, R3 ;  /* 0x0080000005037824 */ /* 0x000fe200078e0203 */
[----:B------:R-:W-:Y:S06]  /*0700*/  BRA `(.L_x_8) ;  /* 0x0000000000207947 */ /* 0x000fec0003800000 */
.L_x_5:
[----:B------:R-:W-:-:S04]  /*0710*/  LOP3.LUT R3, R7, 0x80000000, R6, 0x48, !PT ;  /* 0x8000000007037812 */ /* 0x000fc800078e4806 */
[----:B------:R-:W-:Y:S01]  /*0720*/  LOP3.LUT R3, R3, 0x7f800000, RZ, 0xfc, !PT ;  /* 0x7f80000003037812 */ /* 0x000fe200078efcff */
[----:B------:R-:W-:Y:S06]  /*0730*/  BRA `(.L_x_8) ;  /* 0x0000000000147947 */ /* 0x000fec0003800000 */
.L_x_4:
[----:B------:R-:W-:Y:S01]  /*0740*/  LOP3.LUT R3, R7, 0x80000000, R6, 0x48, !PT ;  /* 0x8000000007037812 */ /* 0x000fe200078e4806 */
[----:B------:R-:W-:Y:S06]  /*0750*/  BRA `(.L_x_8) ;  /* 0x00000000000c7947 */ /* 0x000fec0003800000 */
.L_x_3:
[----:B------:R-:W0:Y:S01]  /*0760*/  MUFU.RSQ R3, -QNAN ;  /* 0xffc0000000037908 */ /* 0x000e220000001400 */
[----:B------:R-:W-:Y:S05]  /*0770*/  BRA `(.L_x_8) ;  /* 0x0000000000047947 */ /* 0x000fea0003800000 */
.L_x_2:
[----:B------:R-:W-:-:S07]  /*0780*/  FADD.FTZ R3, R0, R3 ;  /* 0x0000000300037221 */ /* 0x000fce0000010000 */
.L_x_8:
[----:B0-----:R-:W-:Y:S02]  /*0790*/  IMAD.MOV.U32 R5, RZ, RZ, R3 ;  /* 0x000000ffff057224 */ /* 0x001fe400078e0003 */
[----:B------:R-:W-:-:S04]  /*07a0*/  IMAD.MOV.U32 R3, RZ, RZ, 0x0 ;  /* 0x00000000ff037424 */ /* 0x000fc800078e00ff */
[----:B------:R-:W-:Y:S05]  /*07b0*/  RET.REL.NODEC R2 `(_Z12average_lossPfi) ;  /* 0xfffffff802107950 */ /* 0x000fea0003c3ffff */
.L_x_9:
[----:B------:R-:W-:-:S00]  /*07c0*/  BRA `(.L_x_9) ;  /* 0xfffffffc00fc7947 */ /* 0x000fc0000383ffff */
[----:B------:R-:W-:-:S00]  /*07d0*/  NOP ;  /* 0x0000000000007918 */ /* 0x000fc00000000000 */
        /* <DEDUP_REMOVED lines=10> */
.L_x_14:


//--------------------- .text._Z12compute_lossPKfPKiPfii --------------------------
	.section	.text._Z12compute_lossPKfPKiPfii,"ax",@progbits
	.align	128
        .global         _Z12compute_lossPKfPKiPfii
        .type           _Z12compute_lossPKfPKiPfii,@function
        .size           _Z12compute_lossPKfPKiPfii,(.L_x_16 - _Z12compute_lossPKfPKiPfii)
        .other          _Z12compute_lossPKfPKiPfii,@"STO_CUDA_ENTRY STV_DEFAULT"
_Z12compute_lossPKfPKiPfii:
.text._Z12compute_lossPKfPKiPfii:
[----:B------:R-:W-:Y:S01]  /*0000*/  LDC R1, c[0x0][0x37c] ;  /* 0x0000df00ff017b82 */ /* 0x000fe20000000800 */
[----:B------:R-:W0:Y:S01]  /*0010*/  S2R R0, SR_CTAID.X ;  /* 0x0000000000007919 */ /* 0x000e220000002500 */
[----:B------:R-:W0:Y:S02]  /*0020*/  LDCU UR4, c[0x0][0x398] ;  /* 0x00007300ff0477ac */ /* 0x000e240008000800 */
[----:B0-----:R-:W-:-:S13]  /*0030*/  ISETP.GE.AND P0, PT, R0, UR4, PT ;  /* 0x0000000400007c0c */ /* 0x001fda000bf06270 */
[----:B------:R-:W-:Y:S05]  /*0040*/  @P0 EXIT ;  /* 0x000000000000094d */ /* 0x000fea0003800000 */
[----:B------:R-:W0:Y:S01]  /*0050*/  S2R R2, SR_TID.X ;  /* 0x0000000000027919 */ /* 0x000e220000002100 */
[----:B------:R-:W0:Y:S01]  /*0060*/  LDC R3, c[0x0][0x39c] ;  /* 0x0000e700ff037b82 */ /* 0x000e220000000800 */
[----:B------:R-:W1:Y:S01]  /*0070*/  LDCU.64 UR6, c[0x0][0x358] ;  /* 0x00006b00ff0677ac */ /* 0x000e620008000a00 */
[----:B------:R-:W-:Y:S01]  /*0080*/  BSSY.RECONVERGENT B0, `(.L_x_10) ;  /* 0x0000014000007945 */ /* 0x000fe20003800200 */
[----:B------:R-:W-:Y:S01]  /*0090*/  HFMA2 R8, -RZ, RZ, 0, 0 ;  /* 0x00000000ff087431 */ /* 0x000fe200000001ff */
[----:B0-----:R-:W-:-:S13]  /*00a0*/  ISETP.GE.AND P0, PT, R2, R3, PT ;  /* 0x000000030200720c */ /* 0x001fda0003f06270 */
[----:B-1----:R-:W-:Y:S05]  /*00b0*/  @P0 BRA `(.L_x_11) ;  /* 0x0000000000400947 */ /* 0x002fea0003800000 */
[----:B------:R-:W0:Y:S01]  /*00c0*/  LDC R13, c[0x0][0x360] ;  /* 0x0000d800ff0d7b82 */ /* 0x000e220000000800 */
[----:B------:R-:W-:Y:S02]  /*00d0*/  MOV R8, RZ ;  /* 0x000000ff00087202 */ /* 0x000fe40000000f00 */
[----:B------:R-:W-:-:S05]  /*00e0*/  MOV R10, R2 ;  /* 0x00000002000a7202 */ /* 0x000fca0000000f00 */
[----:B------:R-:W1:Y:S02]  /*00f0*/  LDC.64 R6, c[0x0][0x380] ;  /* 0x0000e000ff067b82 */ /* 0x000e640000000a00 */
.L_x_12:
[----:B------:R-:W-:-:S04]  /*0100*/  IMAD R5, R0, R3, R10 ;  /* 0x0000000300057224 */ /* 0x000fc800078e020a */
[----:B-1----:R-:W-:-:S06]  /*0110*/  IMAD.WIDE R4, R5, 0x4, R6 ;  /* 0x0000000405047825 */ /* 0x002fcc00078e0206 */
[----:B------:R-:W2:Y:S01]  /*0120*/  LDG.E R4, desc[UR6][R4.64] ;  /* 0x0000000604047981 */ /* 0x000ea2000c1e1900 */
[----:B0-----:R-:W-:-:S04]  /*0130*/  IADD3 R10, PT, PT, R13, R10, RZ ;  /* 0x0000000a0d0a7210 */ /* 0x001fc80007ffe0ff */
[----:B------:R-:W-:Y:S01]  /*0140*/  ISETP.GE.AND P1, PT, R10, R3, PT ;  /* 0x000000030a00720c */ /* 0x000fe20003f26270 */
[----:B--2---:R-:W-:-:S05]  /*0150*/  FMUL R9, R4, 1.4426950216293334961 ;  /* 0x3fb8aa3b04097820 */ /* 0x004fca0000400000 */
[----:B------:R-:W-:-:S13]  /*0160*/  FSETP.GEU.AND P0, PT, R9, -126, PT ;  /* 0xc2fc00000900780b */ /* 0x000fda0003f0e000 */
[----:B------:R-:W-:-:S04]  /*0170*/  @!P0 FMUL R9, R9, 0.5 ;  /* 0x3f00000009098820 */ /* 0x000fc80000400000 */
[----:B------:R-:W0:Y:S02]  /*0180*/  MUFU.EX2 R11, R9 ;  /* 0x00000009000b7308 */ /* 0x000e240000000800 */
[----:B0-----:R-:W-:-:S04]  /*0190*/  @!P0 FMUL R11, R11, R11 ;  /* 0x0000000b0b0b8220 */ /* 0x001fc80000400000 */
[----:B------:R-:W-:Y:S01]  /*01a0*/  FADD R8, R11, R8 ;  /* 0x000000080b087221 */ /* 0x000fe20000000000 */
[----:B------:R-:W-:Y:S06]  /*01b0*/  @!P1 BRA `(.L_x_12) ;  /* 0xfffffffc00d09947 */ /* 0x000fec000383ffff */
.L_x_11:
[----:B------:R-:W-:Y:S05]  /*01c0*/  BSYNC.RECONVERGENT B0 ;  /* 0x0000000000007941 */ /* 0x000fea0003800200 */
.L_x_10:
[----:B------:R-:W0:Y:S01]  /*01d0*/  SHFL.DOWN PT, R5, R8, 0x10, 0x1f ;  /* 0x0a001f0008057f89 */ /* 0x000e2200000e0000 */
[C---:B------:R-:W-:Y:S02]  /*01e0*/  LOP3.LUT P0, RZ, R2.reuse, 0x1f, RZ, 0xc0, !PT ;  /* 0x0000001f02ff7812 */ /* 0x040fe4000780c0ff */
[----:B------:R-:W-:-:S11]  /*01f0*/  ISETP.GT.U32.AND P1, PT, R2, 0x7, PT ;  /* 0x000000070200780c */ /* 0x000fd60003f24070 */
[----:B------:R-:W1:Y:S01]  /*0200*/  @!P0 S2R R11, SR_CgaCtaId ;  /* 0x00000000000b8919 */ /* 0x000e620000008800 */
[----:B0-----:R-:W-:Y:S01]  /*0210*/  FADD R5, R5, R8 ;  /* 0x0000000805057221 */ /* 0x001fe20000000000 */
[----:B------:R-:W-:-:S04]  /*0220*/  @!P0 MOV R8, 0x400 ;  /* 0x0000040000088802 */ /* 0x000fc80000000f00 */
[----:B------:R-:W0:Y:S01]  /*0230*/  SHFL.DOWN PT, R4, R5, 0x8, 0x1f ;  /* 0x09001f0005047f89 */ /* 0x000e2200000e0000 */
[----:B-1----:R-:W-:-:S04]  /*0240*/  @!P0 LEA R11, R11, R8, 0x18 ;  /* 0x000000080b0b8211 */ /* 0x002fc800078ec0ff */
[----:B------:R-:W-:Y:S01]  /*0250*/  @!P0 LEA.HI R11, R2, R11, RZ, 0x1d ;  /* 0x0000000b020b8211 */ /* 0x000fe200078fe8ff */
[----:B0-----:R-:W-:-:S05]  /*0260*/  FADD R4, R5, R4 ;  /* 0x0000000405047221 */ /* 0x001fca0000000000 */
[----:B------:R-:W0:Y:S02]  /*0270*/  SHFL.DOWN PT, R7, R4, 0x4, 0x1f ;  /* 0x08801f0004077f89 */ /* 0x000e2400000e0000 */
[----:B0-----:R-:W-:-:S05]  /*0280*/  FADD R7, R4, R7 ;  /* 0x0000000704077221 */ /* 0x001fca0000000000 */
[----:B------:R-:W0:Y:S02]  /*0290*/  SHFL.DOWN PT, R6, R7, 0x2, 0x1f ;  /* 0x08401f0007067f89 */ /* 0x000e2400000e0000 */
[----:B0-----:R-:W-:-:S05]  /*02a0*/  FADD R6, R7, R6 ;  /* 0x0000000607067221 */ /* 0x001fca0000000000 */
[----:B------:R-:W0:Y:S02]  /*02b0*/  SHFL.DOWN PT, R9, R6, 0x1, 0x1f ;  /* 0x08201f0006097f89 */ /* 0x000e2400000e0000 */
[----:B0-----:R-:W-:-:S05]  /*02c0*/  FADD R4, R6, R9 ;  /* 0x0000000906047221 */ /* 0x001fca0000000000 */
[----:B------:R0:W-:Y:S01]  /*02d0*/  @!P0 STS [R11], R4 ;  /* 0x000000040b008388 */ /* 0x0001e20000000800 */
[----:B------:R-:W-:Y:S06]  /*02e0*/  BAR.SYNC.DEFER_BLOCKING 0x0 ;  /* 0x0000000000007b1d */ /* 0x000fec0000010000 */
[----:B------:R-:W-:Y:S05]  /*02f0*/  @P1 EXIT ;  /* 0x000000000000194d */ /* 0x000fea0003800000 */
[----:B------:R-:W1:Y:S01]  /*0300*/  S2UR UR5, SR_CgaCtaId ;  /* 0x00000000000579c3 */ /* 0x000e620000008800 */
[----:B------:R-:W-:Y:S01]  /*0310*/  UMOV UR4, 0x400 ;  /* 0x0000040000047882 */ /* 0x000fe20000000000 */
[----:B------:R-:W-:Y:S01]  /*0320*/  ISETP.NE.AND P0, PT, R2, RZ, PT ;  /* 0x000000ff0200720c */ /* 0x000fe20003f05270 */
[----:B-1----:R-:W-:-:S06]  /*0330*/  ULEA UR4, UR5, UR4, 0x18 ;  /* 0x0000000405047291 */ /* 0x002fcc000f8ec0ff */
[----:B0-----:R-:W-:-:S06]  /*0340*/  LEA R4, R2, UR4, 0x2 ;  /* 0x0000000402047c11 */ /* 0x001fcc000f8e10ff */
[----:B------:R-:W0:Y:S04]  /*0350*/  LDS R4, [R4] ;  /* 0x0000000004047984 */ /* 0x000e280000000800 */
[----:B0-----:R-:W0:Y:S02]  /*0360*/  SHFL.DOWN PT, R5, R4, 0x10, 0x1f ;  /* 0x0a001f0004057f89 */ /* 0x001e2400000e0000 */
[----:B0-----:R-:W-:-:S05]  /*0370*/  FADD R5, R4, R5 ;  /* 0x0000000504057221 */ /* 0x001fca0000000000 */
[----:B------:R-:W0:Y:S02]  /*0380*/  SHFL.DOWN PT, R6, R5, 0x8, 0x1f ;  /* 0x09001f0005067f89 */ /* 0x000e2400000e0000 */
[----:B0-----:R-:W-:-:S05]  /*0390*/  FADD R6, R5, R6 ;  /* 0x0000000605067221 */ /* 0x001fca0000000000 */
[----:B------:R-:W0:Y:S02]  /*03a0*/  SHFL.DOWN PT, R7, R6, 0x4, 0x1f ;  /* 0x08801f0006077f89 */ /* 0x000e2400000e0000 */
[----:B0-----:R-:W-:-:S05]  /*03b0*/  FADD R7, R6, R7 ;  /* 0x0000000706077221 */ /* 0x001fca0000000000 */
[----:B------:R-:W0:Y:S02]  /*03c0*/  SHFL.DOWN PT, R8, R7, 0x2, 0x1f ;  /* 0x08401f0007087f89 */ /* 0x000e2400000e0000 */
[----:B0-----:R-:W-:-:S05]  /*03d0*/  FADD R8, R7, R8 ;  /* 0x0000000807087221 */ /* 0x001fca0000000000 */
[----:B------:R0:W1:Y:S01]  /*03e0*/  SHFL.DOWN PT, R9, R8, 0x1, 0x1f ;  /* 0x08201f0008097f89 */ /* 0x00006200000e0000 */
[----:B------:R-:W-:Y:S05]  /*03f0*/  @P0 EXIT ;  /* 0x000000000000094d */ /* 0x000fea0003800000 */
[----:B------:R-:W2:Y:S08]  /*0400*/  LDC.64 R4, c[0x0][0x388] ;  /* 0x0000e200ff047b82 */ /* 0x000eb00000000a00 */
[----:B------:R-:W3:Y:S01]  /*0410*/  LDC.64 R6, c[0x0][0x380] ;  /* 0x0000e000ff067b82 */ /* 0x000ee20000000a00 */
[----:B--2---:R-:W-:-:S06]  /*0420*/  IMAD.WIDE.U32 R4, R0, 0x4, R4 ;  /* 0x0000000400047825 */ /* 0x004fcc00078e0004 */
[----:B------:R2:W4:Y:S01]  /*0430*/  LDG.E R4, desc[UR6][R4.64] ;  /* 0x0000000604047981 */ /* 0x000522000c1e1900 */
[----:B01----:R-:W-:-:S05]  /*0440*/  FADD R8, R8, R9 ;  /* 0x0000000908087221 */ /* 0x003fca0000000000 */
[----:B------:R-:W-:-:S13]  /*0450*/  FSETP.GEU.AND P0, PT, R8, 1.175494350822287508e-38, PT ;  /* 0x008000000800780b */ /* 0x000fda0003f0e000 */
[----:B------:R-:W-:Y:S01]  /*0460*/  @!P0 FMUL R8, R8, 8388608 ;  /* 0x4b00000008088820 */ /* 0x000fe20000400000 */
[----:B--2---:R-:W-:Y:S01]  /*0470*/  MOV R5, 0x3e055027 ;  /* 0x3e05502700057802 */ /* 0x004fe20000000f00 */
[----:B----4-:R-:W-:-:S04]  /*0480*/  IMAD R3, R0, R3, R4 ;  /* 0x0000000300037224 */ /* 0x010fc800078e0204 */
[----:B---3--:R-:W-:-:S05]  /*0490*/  IMAD.WIDE R2, R3, 0x4, R6 ;  /* 0x0000000403027825 */ /* 0x008fca00078e0206 */
[----:B------:R0:W2:Y:S01]  /*04a0*/  LDG.E R0, desc[UR6][R2.64] ;  /* 0x0000000602007981 */ /* 0x0000a2000c1e1900 */
[----:B------:R-:W-:-:S04]  /*04b0*/  IADD3 R6, PT, PT, R8, -0x3f2aaaab, RZ ;  /* 0xc0d5555508067810 */ /* 0x000fc80007ffe0ff */
[----:B------:R-:W-:-:S04]  /*04c0*/  LOP3.LUT R7, R6, 0xff800000, RZ, 0xc0, !PT ;  /* 0xff80000006077812 */ /* 0x000fc800078ec0ff */
[-C--:B------:R-:W-:Y:S02]  /*04d0*/  IADD3 R6, PT, PT, R8, -R7.reuse, RZ ;  /* 0x8000000708067210 */ /* 0x080fe40007ffe0ff */
[----:B0-----:R-:W-:Y:S02]  /*04e0*/  FSEL R2, RZ, -23, P0 ;  /* 0xc1b80000ff027808 */ /* 0x001fe40000000000 */
[----:B------:R-:W-:Y:S01]  /*04f0*/  I2FP.F32.S32 R7, R7 ;  /* 0x0000000700077245 */ /* 0x000fe20000201400 */
[----:B------:R-:W-:Y:S01]  /*0500*/  FADD R6, R6, -1 ;  /* 0xbf80000006067421 */ /* 0x000fe20000000000 */
[----:B------:R-:W-:-:S03]  /*0510*/  ISETP.GT.U32.AND P0, PT, R8, 0x7f7fffff, PT ;  /* 0x7f7fffff0800780c */ /* 0x000fc60003f04070 */
[C---:B------:R-:W-:Y:S01]  /*0520*/  FFMA R5, R6.reuse, -R5, 0.14084610342979431152 ;  /* 0x3e1039f606057423 */ /* 0x040fe20000000805 */
[----:B------:R-:W-:Y:S02]  /*0530*/  FFMA R7, R7, 1.1920928955078125e-07, R2 ;  /* 0x3400000007077823 */ /* 0x000fe40000000002 */
[----:B------:R-:W0:Y:S01]  /*0540*/  LDC.64 R2, c[0x0][0x390] ;  /* 0x0000e400ff027b82 */ /* 0x000e220000000a00 */
[----:B------:R-:W-:-:S04]  /*0550*/  FFMA R5, R6, R5, -0.12148627638816833496 ;  /* 0xbdf8cdcc06057423 */ /* 0x000fc80000000005 */
[----:B------:R-:W-:-:S04]  /*0560*/  FFMA R5, R6, R5, 0.13980610668659210205 ;  /* 0x3e0f295506057423 */ /* 0x000fc80000000005 */
[----:B------:R-:W-:-:S04]  /*0570*/  FFMA R5, R6, R5, -0.16684235632419586182 ;  /* 0xbe2ad8b906057423 */ /* 0x000fc80000000005 */
[----:B------:R-:W-:-:S04]  /*0580*/  FFMA R5, R6, R5, 0.20012299716472625732 ;  /* 0x3e4ced0b06057423 */ /* 0x000fc80000000005 */
[----:B------:R-:W-:-:S04]  /*0590*/  FFMA R5, R6, R5, -0.24999669194221496582 ;  /* 0xbe7fff2206057423 */ /* 0x000fc80000000005 */
[----:B------:R-:W-:-:S04]  /*05a0*/  FFMA R5, R6, R5, 0.33333182334899902344 ;  /* 0x3eaaaa7806057423 */ /* 0x000fc80000000005 */
[----:B------:R-:W-:-:S04]  /*05b0*/  FFMA R5, R6, R5, -0.5 ;  /* 0xbf00000006057423 */ /* 0x000fc80000000005 */
[----:B------:R-:W-:-:S04]  /*05c0*/  FMUL R5, R6, R5 ;  /* 0x0000000506057220 */ /* 0x000fc80000400000 */
[----:B------:R-:W-:Y:S01]  /*05d0*/  FFMA R6, R6, R5, R6 ;  /* 0x0000000506067223 */ /* 0x000fe20000000006 */
[----:B------:R-:W-:-:S03]  /*05e0*/  MOV R5, 0x7f800000 ;  /* 0x7f80000000057802 */ /* 0x000fc60000000f00 */
[----:B------:R-:W-:Y:S02]  /*05f0*/  FFMA R6, R7, 0.69314718246459960938, R6 ;  /* 0x3f31721807067823 */ /* 0x000fe40000000006 */
[C---:B------:R-:W-:Y:S01]  /*0600*/  @P0 FFMA R6, R8.reuse, R5, +INF ;  /* 0x7f80000008060423 */ /* 0x040fe20000000005 */
[----:B------:R-:W-:-:S04]  /*0610*/  FSETP.NEU.AND P0, PT, R8, RZ, PT ;  /* 0x000000ff0800720b */ /* 0x000fc80003f0d000 */
[----:B------:R-:W-:-:S05]  /*0620*/  FSEL R5, R6, -INF , P0 ;  /* 0xff80000006057808 */ /* 0x000fca0000000000 */
[----:B--2---:R-:W-:-:S05]  /*0630*/  FADD R5, -R0, R5 ;  /* 0x0000000500057221 */ /* 0x004fca0000000100 */
[----:B0-----:R-:W-:Y:S01]  /*0640*/  REDG.E.ADD.F32.FTZ.RN.STRONG.GPU desc[UR6][R2.64], R5 ;  /* 0x00000005020079a6 */ /* 0x001fe2000c12f306 */
[----:B------:R-:W-:Y:S05]  /*0650*/  EXIT ;  /* 0x000000000000794d */ /* 0x000fea0003800000 */
.L_x_13:
        /* <DEDUP_REMOVED lines=10> */
.L_x_16:


//--------------------- .nv.shared.reserved.0     --------------------------
	.section	.nv.shared.reserved.0,"aw",@nobits
	.weak		__nv_reservedSMEM_offset_0_alias
	.size		__nv_reservedSMEM_offset_0_alias, 0, 64
	.other		__nv_reservedSMEM_offset_0_alias,@"STO_CUDA_RESERVED_SHARED STV_DEFAULT"
__nv_reservedSMEM_offset_0_alias:
	.zero		0
	.zero		64


//--------------------- .nv.shared._Z12compute_lossPKfPKiPfii --------------------------
	.section	.nv.shared._Z12compute_lossPKfPKiPfii,"aw",@nobits
	.sectionflags	@""
	.align	4
.nv.shared._Z12compute_lossPKfPKiPfii:
	.zero		1056


//--------------------- .nv.constant0._Z12average_lossPfi --------------------------
	.section	.nv.constant0._Z12average_lossPfi,"a",@progbits
	.sectionflags	@""
	.align	4
.nv.constant0._Z12average_lossPfi:
	.zero		908


//--------------------- .nv.constant0._Z12compute_lossPKfPKiPfii --------------------------
	.section	.nv.constant0._Z12compute_lossPKfPKiPfii,"a",@progbits
	.sectionflags	@""
	.align	4
.nv.constant0._Z12compute_lossPKfPKiPfii:
	.zero		928


//--------------------- SYMBOLS --------------------------

	.type		.nv.reservedSmem.offset0,@object
	.size		.nv.reservedSmem.offset0,0x4
	.type		.nv.reservedSmem.cap,@object
	.size		.nv.reservedSmem.cap,0x4
